	.headerflags	@"EF_CUDA_TEXMODE_UNIFIED EF_CUDA_64BIT_ADDRESS EF_CUDA_ACCELERATORS EF_CUDA_SM90 EF_CUDA_VIRTUAL_SM(EF_CUDA_SM90)"
	.elftype	@"ET_EXEC"


//--------------------- .nv.info                  --------------------------
	.section	.nv.info,"",@"SHT_CUDA_INFO"
	.align	4


	//----- nvinfo : EIATTR_REGCOUNT
	.align		4
        /*0000*/ 	.byte	0x04, 0x2f
        /*0002*/ 	.short	(.L_3 - .L_2)
	.align		4
.L_2:
        /*0004*/ 	.word	index@(triton_per_fused__native_batch_norm_legit_no_training_mean_relu_1)
        /*0008*/ 	.word	0x0000001b


	//----- nvinfo : EIATTR_MIN_STACK_SIZE
	.align		4
.L_3:
        /*000c*/ 	.byte	0x04, 0x12
        /*000e*/ 	.short	(.L_5 - .L_4)
	.align		4
.L_4:
        /*0010*/ 	.word	index@(triton_per_fused__native_batch_norm_legit_no_training_mean_relu_1)
        /*0014*/ 	.word	0x00000000


	//----- nvinfo : EIATTR_FRAME_SIZE
	.align		4
.L_5:
        /*0018*/ 	.byte	0x04, 0x11
        /*001a*/ 	.short	(.L_7 - .L_6)
	.align		4
.L_6:
        /*001c*/ 	.word	index@(triton_per_fused__native_batch_norm_legit_no_training_mean_relu_1)
        /*0020*/ 	.word	0x00000000


	//----- nvinfo : EIATTR_MIN_STACK_SIZE
	.align		4
.L_7:
        /*0024*/ 	.byte	0x04, 0x12
        /*0026*/ 	.short	(.L_9 - .L_8)
	.align		4
.L_8:
        /*0028*/ 	.word	index@(triton_per_fused__native_batch_norm_legit_no_training_mean_relu_1)
        /*002c*/ 	.word	0x00000000
.L_9:


//--------------------- .nv.info.triton_per_fused__native_batch_norm_legit_no_training_mean_relu_1 --------------------------
	.section	.nv.info.triton_per_fused__native_batch_norm_legit_no_training_mean_relu_1,"",@"SHT_CUDA_INFO"
	.sectionflags	@""
	.align	4


	//----- nvinfo : EIATTR_CUDA_API_VERSION
	.align		4
        /*0000*/ 	.byte	0x04, 0x37
        /*0002*/ 	.short	(.L_11 - .L_10)
.L_10:
        /*0004*/ 	.word	0x0000007c


	//----- nvinfo : EIATTR_KPARAM_INFO
	.align		4
.L_11:
        /*0008*/ 	.byte	0x04, 0x17
        /*000a*/ 	.short	(.L_13 - .L_12)
.L_12:
        /*000c*/ 	.word	0x00000000
        /*0010*/ 	.short	0x0008
        /*0012*/ 	.short	0x003c
        /*0014*/ 	.byte	0x00, 0xf0, 0x11, 0x00


	//----- nvinfo : EIATTR_KPARAM_INFO
	.align		4
.L_13:
        /*0018*/ 	.byte	0x04, 0x17
        /*001a*/ 	.short	(.L_15 - .L_14)
.L_14:
        /*001c*/ 	.word	0x00000000
        /*0020*/ 	.short	0x0007
        /*0022*/ 	.short	0x0038
        /*0024*/ 	.byte	0x00, 0xf0, 0x11, 0x00


	//----- nvinfo : EIATTR_KPARAM_INFO
	.align		4
.L_15:
        /*0028*/ 	.byte	0x04, 0x17
        /*002a*/ 	.short	(.L_17 - .L_16)
.L_16:
        /*002c*/ 	.word	0x00000000
        /*0030*/ 	.short	0x0006
        /*0032*/ 	.short	0x0030
        /*0034*/ 	.byte	0x00, 0xf4, 0x21, 0x00


	//----- nvinfo : EIATTR_KPARAM_INFO
	.align		4
.L_17:
        /*0038*/ 	.byte	0x04, 0x17
        /*003a*/ 	.short	(.L_19 - .L_18)
.L_18:
        /*003c*/ 	.word	0x00000000
        /*0040*/ 	.short	0x0005
        /*0042*/ 	.short	0x0028
        /*0044*/ 	.byte	0x00, 0xf4, 0x21, 0x00


	//----- nvinfo : EIATTR_KPARAM_INFO
	.align		4
.L_19:
        /*0048*/ 	.byte	0x04, 0x17
        /*004a*/ 	.short	(.L_21 - .L_20)
.L_20:
        /*004c*/ 	.word	0x00000000
        /*0050*/ 	.short	0x0004
        /*0052*/ 	.short	0x0020
        /*0054*/ 	.byte	0x00, 0xf4, 0x21, 0x00


	//----- nvinfo : EIATTR_KPARAM_INFO
	.align		4
.L_21:
        /*0058*/ 	.byte	0x04, 0x17
        /*005a*/ 	.short	(.L_23 - .L_22)
.L_22:
        /*005c*/ 	.word	0x00000000
        /*0060*/ 	.short	0x0003
        /*0062*/ 	.short	0x0018
        /*0064*/ 	.byte	0x00, 0xf4, 0x21, 0x00


	//----- nvinfo : EIATTR_KPARAM_INFO
	.align		4
.L_23:
        /*0068*/ 	.byte	0x04, 0x17
        /*006a*/ 	.short	(.L_25 - .L_24)
.L_24:
        /*006c*/ 	.word	0x00000000
        /*0070*/ 	.short	0x0002
        /*0072*/ 	.short	0x0010
        /*0074*/ 	.byte	0x00, 0xf4, 0x21, 0x00


	//----- nvinfo : EIATTR_KPARAM_INFO
	.align		4
.L_25:
        /*0078*/ 	.byte	0x04, 0x17
        /*007a*/ 	.short	(.L_27 - .L_26)
.L_26:
        /*007c*/ 	.word	0x00000000
        /*0080*/ 	.short	0x0001
        /*0082*/ 	.short	0x0008
        /*0084*/ 	.byte	0x00, 0xf4, 0x21, 0x00


	//----- nvinfo : EIATTR_KPARAM_INFO
	.align		4
.L_27:
        /*0088*/ 	.byte	0x04, 0x17
        /*008a*/ 	.short	(.L_29 - .L_28)
.L_28:
        /*008c*/ 	.word	0x00000000
        /*0090*/ 	.short	0x0000
        /*0092*/ 	.short	0x0000
        /*0094*/ 	.byte	0x00, 0xf4, 0x21, 0x00


	//----- nvinfo : EIATTR_SPARSE_MMA_MASK
	.align		4
.L_29:
        /*0098*/ 	.byte	0x03, 0x50
        /*009a*/ 	.short	0x0000


	//----- nvinfo : EIATTR_MAXREG_COUNT
	.align		4
        /*009c*/ 	.byte	0x03, 0x1b
        /*009e*/ 	.short	0x00ff


	//----- nvinfo : EIATTR_COOP_GROUP_MASK_REGIDS
	.align		4
        /*00a0*/ 	.byte	0x04, 0x29
        /*00a2*/ 	.short	(.L_31 - .L_30)


	//   ....[0]....
.L_30:
        /*00a4*/ 	.word	0xffffffff


	//   ....[1]....
        /*00a8*/ 	.word	0xffffffff


	//   ....[2]....
        /*00ac*/ 	.word	0xffffffff


	//   ....[3]....
        /*00b0*/ 	.word	0xffffffff


	//----- nvinfo : EIATTR_COOP_GROUP_INSTR_OFFSETS
	.align		4
.L_31:
        /*00b4*/ 	.byte	0x04, 0x28
        /*00b6*/ 	.short	(.L_33 - .L_32)


	//   ....[0]....
.L_32:
        /*00b8*/ 	.word	0x00000370


	//   ....[1]....
        /*00bc*/ 	.word	0x000003b0


	//   ....[2]....
        /*00c0*/ 	.word	0x00000410


	//   ....[3]....
        /*00c4*/ 	.word	0x00000520


	//----- nvinfo : EIATTR_EXIT_INSTR_OFFSETS
	.align		4
.L_33:
        /*00c8*/ 	.byte	0x04, 0x1c
        /*00ca*/ 	.short	(.L_35 - .L_34)


	//   ....[0]....
.L_34:
        /*00cc*/ 	.word	0x00000590


	//   ....[1]....
        /*00d0*/ 	.word	0x000005c0


	//----- nvinfo : EIATTR_REQNTID
	.align		4
.L_35:
        /*00d4*/ 	.byte	0x04, 0x10
        /*00d6*/ 	.short	(.L_37 - .L_36)
.L_36:
        /*00d8*/ 	.word	0x00000040
        /*00dc*/ 	.word	0x00000001
        /*00e0*/ 	.word	0x00000001


	//----- nvinfo : EIATTR_CBANK_PARAM_SIZE
	.align		4
.L_37:
        /*00e4*/ 	.byte	0x03, 0x19
        /*00e6*/ 	.short	0x0040


	//----- nvinfo : EIATTR_PARAM_CBANK
	.align		4
        /*00e8*/ 	.byte	0x04, 0x0a
        /*00ea*/ 	.short	(.L_39 - .L_38)
	.align		4
.L_38:
        /*00ec*/ 	.word	index@(.nv.constant0.triton_per_fused__native_batch_norm_legit_no_training_mean_relu_1)
        /*00f0*/ 	.short	0x0210
        /*00f2*/ 	.short	0x0040


	//----- nvinfo : EIATTR_SW_WAR
	.align		4
.L_39:
        /*00f4*/ 	.byte	0x04, 0x36
        /*00f6*/ 	.short	(.L_41 - .L_40)
.L_40:
        /*00f8*/ 	.word	0x00000008
.L_41:


//--------------------- .nv.callgraph             --------------------------
	.section	.nv.callgraph,"",@"SHT_CUDA_CALLGRAPH"
	.align	4
	.sectionentsize	8
	.align		4
        /*0000*/ 	.word	0x00000000
	.align		4
        /*0004*/ 	.word	0xffffffff
	.align		4
        /*0008*/ 	.word	0x00000000
	.align		4
        /*000c*/ 	.word	0xfffffffe
	.align		4
        /*0010*/ 	.word	0x00000000
	.align		4
        /*0014*/ 	.word	0xfffffffd
	.align		4
        /*0018*/ 	.word	0x00000000
	.align		4
        /*001c*/ 	.word	0xfffffffc


//--------------------- .nv.constant4             --------------------------
	.section	.nv.constant4,"a",@progbits
	.align	8
	.align		8
.nv.constant4:
        /*0000*/ 	.dword	_$_str
	.align		8
        /*0008*/ 	.dword	_$_str_$_2


//--------------------- .text.triton_per_fused__native_batch_norm_legit_no_training_mean_relu_1 --------------------------
	.section	.text.triton_per_fused__native_batch_norm_legit_no_training_mean_relu_1,"ax",@progbits
	.sectionflags	@"SHF_BARRIERS=1"
	.align	128
        .global         triton_per_fused__native_batch_norm_legit_no_training_mean_relu_1
        .type           triton_per_fused__native_batch_norm_legit_no_training_mean_relu_1,@function
        .size           triton_per_fused__native_batch_norm_legit_no_training_mean_relu_1,(.L_x_1 - triton_per_fused__native_batch_norm_legit_no_training_mean_relu_1)
        .other          triton_per_fused__native_batch_norm_legit_no_training_mean_relu_1,@"STO_CUDA_ENTRY STV_DEFAULT"
triton_per_fused__native_batch_norm_legit_no_training_mean_relu_1:
.text.triton_per_fused__native_batch_norm_legit_no_training_mean_relu_1:
[----:B------:R-:W0:Y:S01]  /*0000*/  LDC R1, c[0x0][0x28] ;  /* 0x00000a00ff017b82 */ /* 0x000e220000000800 */
[----:B------:R-:W1:Y:S07]  /*0010*/  S2R R12, SR_CTAID.X ;  /* 0x00000000000c7919 */ /* 0x000e6e0000002500 */
[----:B------:R-:W2:Y:S01]  /*0020*/  LDC.64 R10, c[0x0][0x228] ;  /* 0x00008a00ff0a7b82 */ /* 0x000ea20000000a00 */
[----:B------:R-:W-:Y:S01]  /*0030*/  CS2R R14, SRZ ;  /* 0x00000000000e7805 */ /* 0x000fe2000001ff00 */
[----:B------:R-:W-:Y:S01]  /*0040*/  ULDC.64 UR4, c[0x0][0x208] ;  /* 0x0000820000047ab9 */ /* 0x000fe20000000a00 */
[----:B------:R-:W3:Y:S05]  /*0050*/  S2R R0, SR_TID.X ;  /* 0x0000000000007919 */ /* 0x000eea0000002100 */
[----:B------:R-:W4:Y:S08]  /*0060*/  LDC.64 R8, c[0x0][0x218] ;  /* 0x00008600ff087b82 */ /* 0x000f300000000a00 */
[----:B------:R-:W5:Y:S08]  /*0070*/  LDC.64 R4, c[0x0][0x230] ;  /* 0x00008c00ff047b82 */ /* 0x000f700000000a00 */
[----:B------:R-:W5:Y:S01]  /*0080*/  LDC.64 R6, c[0x0][0x238] ;  /* 0x00008e00ff067b82 */ /* 0x000f620000000a00 */
[----:B-1----:R-:W-:-:S02]  /*0090*/  SHF.R.S32.HI R3, RZ, 0x1f, R12 ;  /* 0x0000001fff037819 */ /* 0x002fc4000001140c */
[----:B------:R-:W-:Y:S02]  /*00a0*/  ISETP.GE.AND P0, PT, R12, 0x10, PT ;  /* 0x000000100c00780c */ /* 0x000fe40003f06270 */
[----:B------:R-:W-:-:S04]  /*00b0*/  LEA.HI R3, R3, R12, RZ, 0x2 ;  /* 0x0000000c03037211 */ /* 0x000fc800078f10ff */
[----:B------:R-:W-:-:S04]  /*00c0*/  LOP3.LUT R3, R3, 0xfffffffc, RZ, 0xc0, !PT ;  /* 0xfffffffc03037812 */ /* 0x000fc800078ec0ff */
[----:B------:R-:W-:Y:S02]  /*00d0*/  IADD3 R17, -R3, R12, RZ ;  /* 0x0000000c03117210 */ /* 0x000fe40007ffe1ff */
[----:B------:R-:W1:Y:S03]  /*00e0*/  LDC.64 R2, c[0x0][0x220] ;  /* 0x00008800ff027b82 */ /* 0x000e660000000a00 */
[----:B--2---:R-:W-:-:S05]  /*00f0*/  IMAD.WIDE R10, R17, 0x4, R10 ;  /* 0x00000004110a7825 */ /* 0x004fca00078e020a */
[----:B------:R-:W2:Y:S01]  /*0100*/  @!P0 LDG.E.EL R15, desc[UR4][R10.64] ;  /* 0x000000040a0f8981 */ /* 0x000ea2000c2e1900 */
[----:B---3--:R-:W-:Y:S01]  /*0110*/  LOP3.LUT R13, R0, 0xf, RZ, 0xc0, !PT ;  /* 0x0000000f000d7812 */ /* 0x008fe200078ec0ff */
[----:B------:R-:W-:-:S03]  /*0120*/  HFMA2.MMA R16, -RZ, RZ, 0, 0 ;  /* 0x00000000ff107435 */ /* 0x000fc600000001ff */
[----:B------:R-:W-:-:S05]  /*0130*/  LEA R13, R12, R13, 0x4 ;  /* 0x0000000d0c0d7211 */ /* 0x000fca00078e20ff */
[----:B----4-:R-:W-:-:S05]  /*0140*/  IMAD.WIDE R8, R13, 0x4, R8 ;  /* 0x000000040d087825 */ /* 0x010fca00078e0208 */
[----:B------:R-:W3:Y:S01]  /*0150*/  @!P0 LDG.E R14, desc[UR4][R8.64] ;  /* 0x00000004080e8981 */ /* 0x000ee2000c1e1900 */
[----:B-1----:R-:W-:Y:S01]  /*0160*/  IMAD.WIDE R2, R17, 0x4, R2 ;  /* 0x0000000411027825 */ /* 0x002fe200078e0202 */
[----:B------:R-:W-:-:S03]  /*0170*/  CS2R R22, SRZ ;  /* 0x0000000000167805 */ /* 0x000fc6000001ff00 */
[C---:B-----5:R-:W-:Y:S01]  /*0180*/  IMAD.WIDE R4, R17.reuse, 0x4, R4 ;  /* 0x0000000411047825 */ /* 0x060fe200078e0204 */
[----:B------:R-:W4:Y:S03]  /*0190*/  @!P0 LDG.E.EL R16, desc[UR4][R2.64] ;  /* 0x0000000402108981 */ /* 0x000f26000c2e1900 */
[----:B0-----:R-:W-:Y:S01]  /*01a0*/  IMAD.WIDE R6, R17, 0x4, R6 ;  /* 0x0000000411067825 */ /* 0x001fe200078e0206 */
[----:B------:R-:W5:Y:S04]  /*01b0*/  @!P0 LDG.E.EL R23, desc[UR4][R4.64] ;  /* 0x0000000404178981 */ /* 0x000f68000c2e1900 */
[----:B------:R-:W5:Y:S01]  /*01c0*/  @!P0 LDG.E.EL R22, desc[UR4][R6.64] ;  /* 0x0000000406168981 */ /* 0x000f62000c2e1900 */
[----:B------:R-:W-:-:S06]  /*01d0*/  CS2R R20, SRZ ;  /* 0x0000000000147805 */ /* 0x000fcc000001ff00 */
[----:B------:R-:W5:Y:S01]  /*01e0*/  @!P0 LDG.E.EL R21, desc[UR4][R10.64] ;  /* 0x000000040a158981 */ /* 0x000f62000c2e1900 */
[----:B------:R-:W-:Y:S02]  /*01f0*/  CS2R R18, SRZ ;  /* 0x0000000000127805 */ /* 0x000fe4000001ff00 */
[----:B------:R-:W-:Y:S01]  /*0200*/  MOV R17, RZ ;  /* 0x000000ff00117202 */ /* 0x000fe20000000f00 */
[----:B------:R-:W5:Y:S04]  /*0210*/  @!P0 LDG.E.EL R20, desc[UR4][R4.64] ;  /* 0x0000000404148981 */ /* 0x000f68000c2e1900 */
[----:B------:R-:W5:Y:S04]  /*0220*/  @!P0 LDG.E R18, desc[UR4][R8.64] ;  /* 0x0000000408128981 */ /* 0x000f68000c1e1900 */
[----:B------:R0:W5:Y:S04]  /*0230*/  @!P0 LDG.E.EL R17, desc[UR4][R2.64] ;  /* 0x0000000402118981 */ /* 0x000168000c2e1900 */
[----:B------:R1:W5:Y:S01]  /*0240*/  @!P0 LDG.E.EL R19, desc[UR4][R6.64] ;  /* 0x0000000406138981 */ /* 0x000362000c2e1900 */
[----:B0-----:R-:W-:Y:S01]  /*0250*/  HFMA2.MMA R2, -RZ, RZ, 1.625, 0 ;  /* 0x3e800000ff027435 */ /* 0x001fe200000001ff */
[----:B--2---:R-:W-:-:S04]  /*0260*/  FADD R15, R15, 9.9999997473787516356e-06 ;  /* 0x3727c5ac0f0f7421 */ /* 0x004fc80000000000 */
[----:B------:R-:W0:Y:S02]  /*0270*/  MUFU.SQRT R24, R15 ;  /* 0x0000000f00187308 */ /* 0x000e240000002000 */
[C---:B0-----:R-:W-:Y:S02]  /*0280*/  FSETP.GT.AND P1, PT, R24.reuse, 8.50705917302346158658e+37, PT ;  /* 0x7e8000001800780b */ /* 0x041fe40003f24000 */
[----:B------:R-:W-:-:S11]  /*0290*/  FSETP.GEU.AND P2, PT, R24, 1.175494350822287508e-38, PT ;  /* 0x008000001800780b */ /* 0x000fd60003f4e000 */
[----:B------:R-:W-:-:S04]  /*02a0*/  @P1 FMUL R24, R24, 0.25 ;  /* 0x3e80000018181820 */ /* 0x000fc80000400000 */
[----:B------:R-:W-:-:S06]  /*02b0*/  @!P2 FMUL R24, R24, 16777216 ;  /* 0x4b8000001818a820 */ /* 0x000fcc0000400000 */
[----:B------:R-:W0:Y:S01]  /*02c0*/  MUFU.RCP R24, R24 ;  /* 0x0000001800187308 */ /* 0x000e220000001000 */
[----:B------:R-:W-:Y:S02]  /*02d0*/  FSEL R3, R2, 1, P1 ;  /* 0x3f80000002037808 */ /* 0x000fe40000800000 */
[----:B---3--:R-:W-:-:S03]  /*02e0*/  SEL R5, R14, RZ, !P0 ;  /* 0x000000ff0e057207 */ /* 0x008fc60004000000 */
[----:B------:R-:W-:Y:S02]  /*02f0*/  @!P2 FMUL R3, R3, 16777216 ;  /* 0x4b8000000303a820 */ /* 0x000fe40000400000 */
[----:B----4-:R-:W-:Y:S02]  /*0300*/  FADD R16, R5, -R16 ;  /* 0x8000001005107221 */ /* 0x010fe40000000000 */
[----:B0-----:R-:W-:-:S04]  /*0310*/  FMUL R3, R24, R3 ;  /* 0x0000000318037220 */ /* 0x001fc80000400000 */
[----:B------:R-:W-:-:S04]  /*0320*/  FMUL R3, R16, R3 ;  /* 0x0000000310037220 */ /* 0x000fc80000400000 */
[----:B-----5:R-:W-:-:S05]  /*0330*/  FFMA R3, R3, R23, R22 ;  /* 0x0000001703037223 */ /* 0x020fca0000000016 */
[----:B------:R-:W-:-:S04]  /*0340*/  FSETP.GEU.AND P1, PT, R3, RZ, PT ;  /* 0x000000ff0300720b */ /* 0x000fc80003f2e000 */
[----:B------:R-:W-:-:S04]  /*0350*/  FSEL R3, R3, RZ, P1 ;  /* 0x000000ff03037208 */ /* 0x000fc80000800000 */
[----:B------:R-:W-:-:S05]  /*0360*/  FSEL R3, R3, RZ, !P0 ;  /* 0x000000ff03037208 */ /* 0x000fca0004000000 */
[----:B------:R-:W0:Y:S01]  /*0370*/  SHFL.BFLY PT, R4, R3, 0x8, 0x1f ;  /* 0x0d001f0003047f89 */ /* 0x000e2200000e0000 */
[----:B------:R-:W-:-:S04]  /*0380*/  FADD R21, R21, 9.9999997473787516356e-06 ;  /* 0x3727c5ac15157421 */ /* 0x000fc80000000000 */
[----:B-1----:R-:W1:Y:S01]  /*0390*/  MUFU.SQRT R6, R21 ;  /* 0x0000001500067308 */ /* 0x002e620000002000 */
[----:B0-----:R-:W-:-:S05]  /*03a0*/  FADD R4, R3, R4 ;  /* 0x0000000403047221 */ /* 0x001fca0000000000 */
[----:B------:R-:W0:Y:S01]  /*03b0*/  SHFL.BFLY PT, R5, R4, 0x4, 0x1f ;  /* 0x0c801f0004057f89 */ /* 0x000e2200000e0000 */
[C---:B-1----:R-:W-:Y:S02]  /*03c0*/  FSETP.GT.AND P1, PT, R6.reuse, 8.50705917302346158658e+37, PT ;  /* 0x7e8000000600780b */ /* 0x042fe40003f24000 */
[----:B------:R-:W-:-:S11]  /*03d0*/  FSETP.GEU.AND P2, PT, R6, 1.175494350822287508e-38, PT ;  /* 0x008000000600780b */ /* 0x000fd60003f4e000 */
[----:B------:R-:W-:Y:S01]  /*03e0*/  @P1 FMUL R6, R6, 0.25 ;  /* 0x3e80000006061820 */ /* 0x000fe20000400000 */
[----:B0-----:R-:W-:-:S03]  /*03f0*/  FADD R7, R4, R5 ;  /* 0x0000000504077221 */ /* 0x001fc60000000000 */
[----:B------:R-:W-:Y:S02]  /*0400*/  @!P2 FMUL R6, R6, 16777216 ;  /* 0x4b8000000606a820 */ /* 0x000fe40000400000 */
[----:B------:R-:W0:Y:S04]  /*0410*/  SHFL.BFLY PT, R8, R7, 0x2, 0x1f ;  /* 0x0c401f0007087f89 */ /* 0x000e2800000e0000 */
[----:B------:R-:W1:Y:S01]  /*0420*/  MUFU.RCP R6, R6 ;  /* 0x0000000600067308 */ /* 0x000e620000001000 */
[----:B------:R-:W-:Y:S02]  /*0430*/  FSEL R5, R2, 1, P1 ;  /* 0x3f80000002057808 */ /* 0x000fe40000800000 */
[----:B------:R-:W2:Y:S01]  /*0440*/  LDC.64 R2, c[0x0][0x240] ;  /* 0x00009000ff027b82 */ /* 0x000ea20000000a00 */
[----:B------:R-:W-:-:S02]  /*0450*/  SEL R18, R18, RZ, !P0 ;  /* 0x000000ff12127207 */ /* 0x000fc40004000000 */
[----:B------:R-:W-:-:S03]  /*0460*/  @!P2 FMUL R5, R5, 16777216 ;  /* 0x4b8000000505a820 */ /* 0x000fc60000400000 */
[----:B------:R-:W-:Y:S01]  /*0470*/  FADD R17, R18, -R17 ;  /* 0x8000001112117221 */ /* 0x000fe20000000000 */
[----:B------:R-:W-:Y:S01]  /*0480*/  LOP3.LUT P0, RZ, R0, 0x30, RZ, 0xc0, !PT ;  /* 0x0000003000ff7812 */ /* 0x000fe2000780c0ff */
[----:B0-----:R-:W-:Y:S01]  /*0490*/  FADD R9, R7, R8 ;  /* 0x0000000807097221 */ /* 0x001fe20000000000 */
[----:B-1----:R-:W-:Y:S02]  /*04a0*/  FMUL R8, R6, R5 ;  /* 0x0000000506087220 */ /* 0x002fe40000400000 */
[----:B------:R-:W-:Y:S01]  /*04b0*/  ISETP.LT.AND P0, PT, R12, 0x10, !P0 ;  /* 0x000000100c00780c */ /* 0x000fe20004701270 */
[----:B------:R-:W0:Y:S01]  /*04c0*/  LDC.64 R4, c[0x0][0x210] ;  /* 0x00008400ff047b82 */ /* 0x000e220000000a00 */
[----:B------:R-:W-:-:S04]  /*04d0*/  FMUL R8, R17, R8 ;  /* 0x0000000811087220 */ /* 0x000fc80000400000 */
[----:B------:R-:W-:Y:S01]  /*04e0*/  FFMA R8, R8, R20, R19 ;  /* 0x0000001408087223 */ /* 0x000fe20000000013 */
[----:B--2---:R-:W-:-:S04]  /*04f0*/  IMAD.WIDE R2, R13, 0x4, R2 ;  /* 0x000000040d027825 */ /* 0x004fc800078e0202 */
[----:B------:R-:W-:-:S04]  /*0500*/  FSETP.GEU.AND P2, PT, R8, RZ, PT ;  /* 0x000000ff0800720b */ /* 0x000fc80003f4e000 */
[----:B------:R-:W-:Y:S01]  /*0510*/  FSEL R7, R8, RZ, P2 ;  /* 0x000000ff08077208 */ /* 0x000fe20001000000 */
[----:B------:R-:W1:Y:S04]  /*0520*/  SHFL.BFLY PT, R10, R9, 0x1, 0x1f ;  /* 0x0c201f00090a7f89 */ /* 0x000e6800000e0000 */
[----:B------:R2:W-:Y:S01]  /*0530*/  @P0 STG.E desc[UR4][R2.64], R7 ;  /* 0x0000000702000986 */ /* 0x0005e2000c101904 */
[----:B------:R-:W-:Y:S01]  /*0540*/  BAR.SYNC.DEFER_BLOCKING 0x0 ;  /* 0x0000000000007b1d */ /* 0x000fe20000010000 */
[----:B------:R-:W-:-:S04]  /*0550*/  LOP3.LUT P1, RZ, R0, 0x3f, RZ, 0xc0, !PT ;  /* 0x0000003f00ff7812 */ /* 0x000fc8000782c0ff */
[C---:B------:R-:W-:Y:S01]  /*0560*/  ISETP.LT.AND P1, PT, R12.reuse, 0x10, !P1 ;  /* 0x000000100c00780c */ /* 0x040fe20004f21270 */
[----:B0-----:R-:W-:-:S04]  /*0570*/  IMAD.WIDE R4, R12, 0x4, R4 ;  /* 0x000000040c047825 */ /* 0x001fc800078e0204 */
[----:B-1----:R-:W-:-:S08]  /*0580*/  FADD R10, R9, R10 ;  /* 0x0000000a090a7221 */ /* 0x002fd00000000000 */
[----:B--2---:R-:W-:Y:S05]  /*0590*/  @!P1 EXIT ;  /* 0x000000000000994d */ /* 0x004fea0003800000 */
[----:B------:R-:W-:-:S05]  /*05a0*/  FMUL R3, R10, 0.0625 ;  /* 0x3d8000000a037820 */ /* 0x000fca0000400000 */
[----:B------:R-:W-:Y:S01]  /*05b0*/  STG.E desc[UR4][R4.64], R3 ;  /* 0x0000000304007986 */ /* 0x000fe2000c101904 */
[----:B------:R-:W-:Y:S05]  /*05c0*/  EXIT ;  /* 0x000000000000794d */ /* 0x000fea0003800000 */
.L_x_0:
[----:B------:R-:W-:-:S00]  /*05d0*/  BRA `(.L_x_0) ;  /* 0xfffffffc00fc7947 */ /* 0x000fc0000383ffff */
[----:B------:R-:W-:-:S00]  /*05e0*/  NOP ;  /* 0x0000000000007918 */ /* 0x000fc00000000000 */
        /* <DEDUP_REMOVED lines=9> */
.L_x_1:


//--------------------- .nv.global.init           --------------------------
	.section	.nv.global.init,"aw",@progbits
.nv.global.init:
	.type		_$_str,@object
	.size		_$_str,(_$_str_$_2 - _$_str)
_$_str:
        /*0000*/ 	.byte	0x5f, 0x5f, 0x43, 0x55, 0x44, 0x41, 0x5f, 0x46, 0x54, 0x5a, 0x00
	.type		_$_str_$_2,@object
	.size		_$_str_$_2,(.L_1 - _$_str_$_2)
_$_str_$_2:
        /*000b*/ 	.byte	0x5f, 0x5f, 0x43, 0x55, 0x44, 0x41, 0x5f, 0x50, 0x52, 0x45, 0x43, 0x5f, 0x53, 0x51, 0x52, 0x54
        /*001b*/ 	.byte	0x00
.L_1:


//--------------------- .nv.constant0.triton_per_fused__native_batch_norm_legit_no_training_mean_relu_1 --------------------------
	.section	.nv.constant0.triton_per_fused__native_batch_norm_legit_no_training_mean_relu_1,"a",@progbits
	.sectionflags	@""
	.align	4
.nv.constant0.triton_per_fused__native_batch_norm_legit_no_training_mean_relu_1:
	.zero		592
